	.headerflags	@"EF_CUDA_TEXMODE_UNIFIED EF_CUDA_64BIT_ADDRESS EF_CUDA_ACCELERATORS EF_CUDA_SM90 EF_CUDA_VIRTUAL_SM(EF_CUDA_SM90)"
	.elftype	@"ET_EXEC"


//--------------------- .nv.info                  --------------------------
	.section	.nv.info,"",@"SHT_CUDA_INFO"
	.align	4


	//----- nvinfo : EIATTR_REGCOUNT
	.align		4
        /*0000*/ 	.byte	0x04, 0x2f
        /*0002*/ 	.short	(.L_3 - .L_2)
	.align		4
.L_2:
        /*0004*/ 	.word	index@(triton_poi_fused__native_batch_norm_legit_no_training_convolution_relu_2)
        /*0008*/ 	.word	0x0000001a


	//----- nvinfo : EIATTR_MIN_STACK_SIZE
	.align		4
.L_3:
        /*000c*/ 	.byte	0x04, 0x12
        /*000e*/ 	.short	(.L_5 - .L_4)
	.align		4
.L_4:
        /*0010*/ 	.word	index@(triton_poi_fused__native_batch_norm_legit_no_training_convolution_relu_2)
        /*0014*/ 	.word	0x00000000


	//----- nvinfo : EIATTR_FRAME_SIZE
	.align		4
.L_5:
        /*0018*/ 	.byte	0x04, 0x11
        /*001a*/ 	.short	(.L_7 - .L_6)
	.align		4
.L_6:
        /*001c*/ 	.word	index@(triton_poi_fused__native_batch_norm_legit_no_training_convolution_relu_2)
        /*0020*/ 	.word	0x00000000


	//----- nvinfo : EIATTR_MIN_STACK_SIZE
	.align		4
.L_7:
        /*0024*/ 	.byte	0x04, 0x12
        /*0026*/ 	.short	(.L_9 - .L_8)
	.align		4
.L_8:
        /*0028*/ 	.word	index@(triton_poi_fused__native_batch_norm_legit_no_training_convolution_relu_2)
        /*002c*/ 	.word	0x00000000
.L_9:


//--------------------- .nv.info.triton_poi_fused__native_batch_norm_legit_no_training_convolution_relu_2 --------------------------
	.section	.nv.info.triton_poi_fused__native_batch_norm_legit_no_training_convolution_relu_2,"",@"SHT_CUDA_INFO"
	.sectionflags	@""
	.align	4


	//----- nvinfo : EIATTR_CUDA_API_VERSION
	.align		4
        /*0000*/ 	.byte	0x04, 0x37
        /*0002*/ 	.short	(.L_11 - .L_10)
.L_10:
        /*0004*/ 	.word	0x0000007c


	//----- nvinfo : EIATTR_KPARAM_INFO
	.align		4
.L_11:
        /*0008*/ 	.byte	0x04, 0x17
        /*000a*/ 	.short	(.L_13 - .L_12)
.L_12:
        /*000c*/ 	.word	0x00000000
        /*0010*/ 	.short	0x0007
        /*0012*/ 	.short	0x0038
        /*0014*/ 	.byte	0x00, 0xf0, 0x11, 0x00


	//----- nvinfo : EIATTR_KPARAM_INFO
	.align		4
.L_13:
        /*0018*/ 	.byte	0x04, 0x17
        /*001a*/ 	.short	(.L_15 - .L_14)
.L_14:
        /*001c*/ 	.word	0x00000000
        /*0020*/ 	.short	0x0006
        /*0022*/ 	.short	0x0030
        /*0024*/ 	.byte	0x00, 0xf4, 0x21, 0x00


	//----- nvinfo : EIATTR_KPARAM_INFO
	.align		4
.L_15:
        /*0028*/ 	.byte	0x04, 0x17
        /*002a*/ 	.short	(.L_17 - .L_16)
.L_16:
        /*002c*/ 	.word	0x00000000
        /*0030*/ 	.short	0x0005
        /*0032*/ 	.short	0x0028
        /*0034*/ 	.byte	0x00, 0xf4, 0x21, 0x00


	//----- nvinfo : EIATTR_KPARAM_INFO
	.align		4
.L_17:
        /*0038*/ 	.byte	0x04, 0x17
        /*003a*/ 	.short	(.L_19 - .L_18)
.L_18:
        /*003c*/ 	.word	0x00000000
        /*0040*/ 	.short	0x0004
        /*0042*/ 	.short	0x0020
        /*0044*/ 	.byte	0x00, 0xf4, 0x21, 0x00


	//----- nvinfo : EIATTR_KPARAM_INFO
	.align		4
.L_19:
        /*0048*/ 	.byte	0x04, 0x17
        /*004a*/ 	.short	(.L_21 - .L_20)
.L_20:
        /*004c*/ 	.word	0x00000000
        /*0050*/ 	.short	0x0003
        /*0052*/ 	.short	0x0018
        /*0054*/ 	.byte	0x00, 0xf4, 0x21, 0x00


	//----- nvinfo : EIATTR_KPARAM_INFO
	.align		4
.L_21:
        /*0058*/ 	.byte	0x04, 0x17
        /*005a*/ 	.short	(.L_23 - .L_22)
.L_22:
        /*005c*/ 	.word	0x00000000
        /*0060*/ 	.short	0x0002
        /*0062*/ 	.short	0x0010
        /*0064*/ 	.byte	0x00, 0xf4, 0x21, 0x00


	//----- nvinfo : EIATTR_KPARAM_INFO
	.align		4
.L_23:
        /*0068*/ 	.byte	0x04, 0x17
        /*006a*/ 	.short	(.L_25 - .L_24)
.L_24:
        /*006c*/ 	.word	0x00000000
        /*0070*/ 	.short	0x0001
        /*0072*/ 	.short	0x0008
        /*0074*/ 	.byte	0x00, 0xf4, 0x21, 0x00


	//----- nvinfo : EIATTR_KPARAM_INFO
	.align		4
.L_25:
        /*0078*/ 	.byte	0x04, 0x17
        /*007a*/ 	.short	(.L_27 - .L_26)
.L_26:
        /*007c*/ 	.word	0x00000000
        /*0080*/ 	.short	0x0000
        /*0082*/ 	.short	0x0000
        /*0084*/ 	.byte	0x00, 0xf4, 0x21, 0x00


	//----- nvinfo : EIATTR_SPARSE_MMA_MASK
	.align		4
.L_27:
        /*0088*/ 	.byte	0x03, 0x50
        /*008a*/ 	.short	0x0000


	//----- nvinfo : EIATTR_MAXREG_COUNT
	.align		4
        /*008c*/ 	.byte	0x03, 0x1b
        /*008e*/ 	.short	0x00ff


	//----- nvinfo : EIATTR_EXIT_INSTR_OFFSETS
	.align		4
        /*0090*/ 	.byte	0x04, 0x1c
        /*0092*/ 	.short	(.L_29 - .L_28)


	//   ....[0]....
.L_28:
        /*0094*/ 	.word	0x00000490


	//   ....[1]....
        /*0098*/ 	.word	0x000004b0


	//----- nvinfo : EIATTR_REQNTID
	.align		4
.L_29:
        /*009c*/ 	.byte	0x04, 0x10
        /*009e*/ 	.short	(.L_31 - .L_30)
.L_30:
        /*00a0*/ 	.word	0x00000080
        /*00a4*/ 	.word	0x00000001
        /*00a8*/ 	.word	0x00000001


	//----- nvinfo : EIATTR_CBANK_PARAM_SIZE
	.align		4
.L_31:
        /*00ac*/ 	.byte	0x03, 0x19
        /*00ae*/ 	.short	0x003c


	//----- nvinfo : EIATTR_PARAM_CBANK
	.align		4
        /*00b0*/ 	.byte	0x04, 0x0a
        /*00b2*/ 	.short	(.L_33 - .L_32)
	.align		4
.L_32:
        /*00b4*/ 	.word	index@(.nv.constant0.triton_poi_fused__native_batch_norm_legit_no_training_convolution_relu_2)
        /*00b8*/ 	.short	0x0210
        /*00ba*/ 	.short	0x003c


	//----- nvinfo : EIATTR_SW_WAR
	.align		4
.L_33:
        /*00bc*/ 	.byte	0x04, 0x36
        /*00be*/ 	.short	(.L_35 - .L_34)
.L_34:
        /*00c0*/ 	.word	0x00000008
.L_35:


//--------------------- .nv.callgraph             --------------------------
	.section	.nv.callgraph,"",@"SHT_CUDA_CALLGRAPH"
	.align	4
	.sectionentsize	8
	.align		4
        /*0000*/ 	.word	0x00000000
	.align		4
        /*0004*/ 	.word	0xffffffff
	.align		4
        /*0008*/ 	.word	0x00000000
	.align		4
        /*000c*/ 	.word	0xfffffffe
	.align		4
        /*0010*/ 	.word	0x00000000
	.align		4
        /*0014*/ 	.word	0xfffffffd
	.align		4
        /*0018*/ 	.word	0x00000000
	.align		4
        /*001c*/ 	.word	0xfffffffc


//--------------------- .nv.constant4             --------------------------
	.section	.nv.constant4,"a",@progbits
	.align	8
	.align		8
.nv.constant4:
        /*0000*/ 	.dword	_$_str
	.align		8
        /*0008*/ 	.dword	_$_str_$_2


//--------------------- .text.triton_poi_fused__native_batch_norm_legit_no_training_convolution_relu_2 --------------------------
	.section	.text.triton_poi_fused__native_batch_norm_legit_no_training_convolution_relu_2,"ax",@progbits
	.align	128
        .global         triton_poi_fused__native_batch_norm_legit_no_training_convolution_relu_2
        .type           triton_poi_fused__native_batch_norm_legit_no_training_convolution_relu_2,@function
        .size           triton_poi_fused__native_batch_norm_legit_no_training_convolution_relu_2,(.L_x_1 - triton_poi_fused__native_batch_norm_legit_no_training_convolution_relu_2)
        .other          triton_poi_fused__native_batch_norm_legit_no_training_convolution_relu_2,@"STO_CUDA_ENTRY STV_DEFAULT"
triton_poi_fused__native_batch_norm_legit_no_training_convolution_relu_2:
.text.triton_poi_fused__native_batch_norm_legit_no_training_convolution_relu_2:
[----:B------:R-:W0:Y:S01]  /*0000*/  LDC R1, c[0x0][0x28] ;  /* 0x00000a00ff017b82 */ /* 0x000e220000000800 */
[----:B------:R-:W1:Y:S07]  /*0010*/  S2R R0, SR_TID.X ;  /* 0x0000000000007919 */ /* 0x000e6e0000002100 */
[----:B------:R-:W2:Y:S01]  /*0020*/  LDC.64 R2, c[0x0][0x228] ;  /* 0x00008a00ff027b82 */ /* 0x000ea20000000a00 */
[----:B------:R-:W-:Y:S01]  /*0030*/  CS2R R8, SRZ ;  /* 0x0000000000087805 */ /* 0x000fe2000001ff00 */
[----:B------:R-:W-:Y:S01]  /*0040*/  ULDC.64 UR4, c[0x0][0x208] ;  /* 0x0000820000047ab9 */ /* 0x000fe20000000a00 */
[----:B------:R-:W3:Y:S05]  /*0050*/  S2R R7, SR_CTAID.X ;  /* 0x0000000000077919 */ /* 0x000eea0000002500 */
[----:B------:R-:W4:Y:S08]  /*0060*/  LDC.64 R16, c[0x0][0x218] ;  /* 0x00008600ff107b82 */ /* 0x000f300000000a00 */
[----:B------:R-:W5:Y:S08]  /*0070*/  LDC.64 R18, c[0x0][0x220] ;  /* 0x00008800ff127b82 */ /* 0x000f700000000a00 */
[----:B------:R-:W5:Y:S01]  /*0080*/  LDC.64 R20, c[0x0][0x230] ;  /* 0x00008c00ff147b82 */ /* 0x000f620000000a00 */
[----:B-1----:R-:W-:-:S07]  /*0090*/  SHF.L.U32 R0, R0, 0x1, RZ ;  /* 0x0000000100007819 */ /* 0x002fce00000006ff */
[----:B------:R-:W1:Y:S01]  /*00a0*/  LDC.64 R14, c[0x0][0x238] ;  /* 0x00008e00ff0e7b82 */ /* 0x000e620000000a00 */
[----:B---3--:R-:W-:Y:S02]  /*00b0*/  SHF.R.S32.HI R5, RZ, 0x17, R7 ;  /* 0x00000017ff057819 */ /* 0x008fe40000011407 */
[----:B------:R-:W-:Y:S02]  /*00c0*/  LOP3.LUT R0, R0, 0xfe, RZ, 0xc0, !PT ;  /* 0x000000fe00007812 */ /* 0x000fe400078ec0ff */
[----:B------:R-:W-:Y:S02]  /*00d0*/  SGXT R5, R5, 0x1 ;  /* 0x000000010505781a */ /* 0x000fe40000000200 */
[----:B------:R-:W-:-:S04]  /*00e0*/  LEA R0, R7, R0, 0x8 ;  /* 0x0000000007007211 */ /* 0x000fc800078e40ff */
[----:B------:R-:W-:Y:S02]  /*00f0*/  LEA.HI R5, R5, R0, RZ, 0x7 ;  /* 0x0000000005057211 */ /* 0x000fe400078f38ff */
[----:B------:R-:W-:Y:S02]  /*0100*/  ISETP.GE.AND P0, PT, R0, 0x200, PT ;  /* 0x000002000000780c */ /* 0x000fe40003f06270 */
[----:B------:R-:W-:-:S04]  /*0110*/  LOP3.LUT R5, R5, 0xffffff80, RZ, 0xc0, !PT ;  /* 0xffffff8005057812 */ /* 0x000fc800078ec0ff */
[----:B------:R-:W-:Y:S02]  /*0120*/  IADD3 R12, R0, -R5, RZ ;  /* 0x80000005000c7210 */ /* 0x000fe40007ffe0ff */
[----:B------:R-:W3:Y:S03]  /*0130*/  LDC.64 R4, c[0x0][0x210] ;  /* 0x00008400ff047b82 */ /* 0x000ee60000000a00 */
[----:B--2---:R-:W-:-:S05]  /*0140*/  IMAD.WIDE R2, R12, 0x4, R2 ;  /* 0x000000040c027825 */ /* 0x004fca00078e0202 */
[----:B------:R2:W3:Y:S01]  /*0150*/  @!P0 LDG.E.EL.64 R8, desc[UR4][R2.64] ;  /* 0x0000000402088981 */ /* 0x0004e2000c2e1b00 */
[----:B------:R-:W-:Y:S02]  /*0160*/  CS2R R10, SRZ ;  /* 0x00000000000a7805 */ /* 0x000fe4000001ff00 */
[----:B------:R-:W-:Y:S01]  /*0170*/  CS2R R6, SRZ ;  /* 0x0000000000067805 */ /* 0x000fe2000001ff00 */
[----:B----4-:R-:W-:-:S04]  /*0180*/  IMAD.WIDE R16, R12, 0x4, R16 ;  /* 0x000000040c107825 */ /* 0x010fc800078e0210 */
[----:B-----5:R-:W-:Y:S01]  /*0190*/  IMAD.WIDE R18, R12, 0x4, R18 ;  /* 0x000000040c127825 */ /* 0x020fe200078e0212 */
[----:B------:R-:W4:Y:S01]  /*01a0*/  @!P0 LDG.E.EL.64 R10, desc[UR4][R16.64] ;  /* 0x00000004100a8981 */ /* 0x000f22000c2e1b00 */
[----:B--2---:R-:W-:Y:S02]  /*01b0*/  CS2R R2, SRZ ;  /* 0x0000000000027805 */ /* 0x004fe4000001ff00 */
[----:B---3--:R-:W-:-:S04]  /*01c0*/  IMAD.WIDE R4, R0, 0x4, R4 ;  /* 0x0000000400047825 */ /* 0x008fc800078e0204 */
[----:B------:R2:W3:Y:S04]  /*01d0*/  @!P0 LDG.E.EL.64 R2, desc[UR4][R18.64] ;  /* 0x0000000412028981 */ /* 0x0004e8000c2e1b00 */
[----:B------:R-:W4:Y:S01]  /*01e0*/  @!P0 LDG.E.64 R6, desc[UR4][R4.64] ;  /* 0x0000000404068981 */ /* 0x000f22000c1e1b00 */
[----:B0-----:R-:W-:-:S04]  /*01f0*/  IMAD.WIDE R20, R12, 0x4, R20 ;  /* 0x000000040c147825 */ /* 0x001fc800078e0214 */
[----:B-1----:R-:W-:Y:S01]  /*0200*/  IMAD.WIDE R22, R12, 0x4, R14 ;  /* 0x000000040c167825 */ /* 0x002fe200078e020e */
[----:B------:R-:W-:Y:S02]  /*0210*/  CS2R R12, SRZ ;  /* 0x00000000000c7805 */ /* 0x000fe4000001ff00 */
[----:B------:R-:W-:-:S04]  /*0220*/  CS2R R14, SRZ ;  /* 0x00000000000e7805 */ /* 0x000fc8000001ff00 */
[----:B------:R-:W5:Y:S04]  /*0230*/  @!P0 LDG.E.EL.64 R12, desc[UR4][R20.64] ;  /* 0x00000004140c8981 */ /* 0x000f68000c2e1b00 */
[----:B------:R-:W5:Y:S01]  /*0240*/  @!P0 LDG.E.EL.64 R14, desc[UR4][R22.64] ;  /* 0x00000004160e8981 */ /* 0x000f62000c2e1b00 */
[----:B--2---:R-:W-:Y:S01]  /*0250*/  HFMA2.MMA R18, -RZ, RZ, 1.625, 0 ;  /* 0x3e800000ff127435 */ /* 0x004fe200000001ff */
[----:B------:R-:W-:Y:S01]  /*0260*/  FADD R8, R8, 9.9999997473787516356e-06 ;  /* 0x3727c5ac08087421 */ /* 0x000fe20000000000 */
[----:B------:R-:W-:-:S03]  /*0270*/  FADD R9, R9, 9.9999997473787516356e-06 ;  /* 0x3727c5ac09097421 */ /* 0x000fc60000000000 */
[----:B------:R-:W0:Y:S08]  /*0280*/  MUFU.SQRT R16, R8 ;  /* 0x0000000800107308 */ /* 0x000e300000002000 */
[----:B------:R1:W2:Y:S01]  /*0290*/  MUFU.SQRT R17, R9 ;  /* 0x0000000900117308 */ /* 0x0002a20000002000 */
[C---:B0-----:R-:W-:Y:S02]  /*02a0*/  FSETP.GT.AND P1, PT, R16.reuse, 8.50705917302346158658e+37, PT ;  /* 0x7e8000001000780b */ /* 0x041fe40003f24000 */
[----:B------:R-:W-:Y:S01]  /*02b0*/  FSETP.GEU.AND P3, PT, R16, 1.175494350822287508e-38, PT ;  /* 0x008000001000780b */ /* 0x000fe20003f6e000 */
[----:B-1----:R-:W0:Y:S01]  /*02c0*/  LDC.64 R8, c[0x0][0x240] ;  /* 0x00009000ff087b82 */ /* 0x002e220000000a00 */
[----:B--2---:R-:W-:-:S02]  /*02d0*/  FSETP.GT.AND P2, PT, R17, 8.50705917302346158658e+37, PT ;  /* 0x7e8000001100780b */ /* 0x004fc40003f44000 */
[----:B------:R-:W-:-:S07]  /*02e0*/  FSETP.GEU.AND P4, PT, R17, 1.175494350822287508e-38, PT ;  /* 0x008000001100780b */ /* 0x000fce0003f8e000 */
[----:B------:R-:W-:-:S04]  /*02f0*/  @P1 FMUL R16, R16, 0.25 ;  /* 0x3e80000010101820 */ /* 0x000fc80000400000 */
[----:B------:R-:W-:Y:S01]  /*0300*/  @!P3 FMUL R16, R16, 16777216 ;  /* 0x4b8000001010b820 */ /* 0x000fe20000400000 */
[----:B------:R-:W-:-:S04]  /*0310*/  @P2 FMUL R17, R17, 0.25 ;  /* 0x3e80000011112820 */ /* 0x000fc80000400000 */
[----:B------:R-:W-:Y:S01]  /*0320*/  @!P4 FMUL R17, R17, 16777216 ;  /* 0x4b8000001111c820 */ /* 0x000fe20000400000 */
[----:B------:R-:W1:Y:S01]  /*0330*/  MUFU.RCP R16, R16 ;  /* 0x0000001000107308 */ /* 0x000e620000001000 */
[----:B------:R-:W-:-:S07]  /*0340*/  FSEL R19, R18, 1, P1 ;  /* 0x3f80000012137808 */ /* 0x000fce0000800000 */
[----:B------:R-:W2:Y:S01]  /*0350*/  MUFU.RCP R17, R17 ;  /* 0x0000001100117308 */ /* 0x000ea20000001000 */
[----:B------:R-:W-:Y:S01]  /*0360*/  FSEL R18, R18, 1, P2 ;  /* 0x3f80000012127808 */ /* 0x000fe20001000000 */
[----:B------:R-:W-:Y:S01]  /*0370*/  @!P3 FMUL R19, R19, 16777216 ;  /* 0x4b8000001313b820 */ /* 0x000fe20000400000 */
[----:B----4-:R-:W-:Y:S01]  /*0380*/  FADD R6, R10, R6 ;  /* 0x000000060a067221 */ /* 0x010fe20000000000 */
[----:B------:R-:W-:Y:S02]  /*0390*/  FADD R7, R11, R7 ;  /* 0x000000070b077221 */ /* 0x000fe40000000000 */
[----:B------:R-:W-:Y:S01]  /*03a0*/  @!P4 FMUL R18, R18, 16777216 ;  /* 0x4b8000001212c820 */ /* 0x000fe20000400000 */
[----:B-1----:R-:W-:Y:S01]  /*03b0*/  FMUL R19, R16, R19 ;  /* 0x0000001310137220 */ /* 0x002fe20000400000 */
[----:B---3--:R-:W-:Y:S01]  /*03c0*/  FADD R2, R6, -R2 ;  /* 0x8000000206027221 */ /* 0x008fe20000000000 */
[----:B------:R-:W-:Y:S01]  /*03d0*/  FADD R3, R7, -R3 ;  /* 0x8000000307037221 */ /* 0x000fe20000000000 */
[----:B--2---:R-:W-:-:S02]  /*03e0*/  FMUL R18, R17, R18 ;  /* 0x0000001211127220 */ /* 0x004fc40000400000 */
[----:B------:R-:W-:Y:S02]  /*03f0*/  FMUL R19, R2, R19 ;  /* 0x0000001302137220 */ /* 0x000fe40000400000 */
[----:B------:R-:W-:Y:S02]  /*0400*/  FMUL R18, R3, R18 ;  /* 0x0000001203127220 */ /* 0x000fe40000400000 */
[----:B-----5:R-:W-:Y:S02]  /*0410*/  FFMA R12, R19, R12, R14 ;  /* 0x0000000c130c7223 */ /* 0x020fe4000000000e */
[----:B------:R-:W-:Y:S01]  /*0420*/  FFMA R13, R18, R13, R15 ;  /* 0x0000000d120d7223 */ /* 0x000fe2000000000f */
[----:B------:R1:W-:Y:S02]  /*0430*/  @!P0 STG.E.64 desc[UR4][R4.64], R6 ;  /* 0x0000000604008986 */ /* 0x0003e4000c101b04 */
[----:B------:R-:W-:Y:S02]  /*0440*/  FSETP.GEU.AND P1, PT, R12, RZ, PT ;  /* 0x000000ff0c00720b */ /* 0x000fe40003f2e000 */
[----:B------:R-:W-:Y:S01]  /*0450*/  FSETP.GEU.AND P2, PT, R13, RZ, PT ;  /* 0x000000ff0d00720b */ /* 0x000fe20003f4e000 */
[----:B0-----:R-:W-:Y:S01]  /*0460*/  IMAD.WIDE R8, R0, 0x4, R8 ;  /* 0x0000000400087825 */ /* 0x001fe200078e0208 */
[----:B------:R-:W-:-:S02]  /*0470*/  FSEL R12, R12, RZ, P1 ;  /* 0x000000ff0c0c7208 */ /* 0x000fc40000800000 */
[----:B------:R-:W-:Y:S01]  /*0480*/  FSEL R13, R13, RZ, P2 ;  /* 0x000000ff0d0d7208 */ /* 0x000fe20001000000 */
[----:B------:R-:W-:Y:S08]  /*0490*/  @P0 EXIT ;  /* 0x000000000000094d */ /* 0x000ff00003800000 */
[----:B------:R-:W-:Y:S01]  /*04a0*/  STG.E.64 desc[UR4][R8.64], R12 ;  /* 0x0000000c08007986 */ /* 0x000fe2000c101b04 */
[----:B------:R-:W-:Y:S05]  /*04b0*/  EXIT ;  /* 0x000000000000794d */ /* 0x000fea0003800000 */
.L_x_0:
[----:B------:R-:W-:-:S00]  /*04c0*/  BRA `(.L_x_0) ;  /* 0xfffffffc00fc7947 */ /* 0x000fc0000383ffff */
[----:B------:R-:W-:-:S00]  /*04d0*/  NOP ;  /* 0x0000000000007918 */ /* 0x000fc00000000000 */
        /* <DEDUP_REMOVED lines=10> */
.L_x_1:


//--------------------- .nv.global.init           --------------------------
	.section	.nv.global.init,"aw",@progbits
.nv.global.init:
	.type		_$_str,@object
	.size		_$_str,(_$_str_$_2 - _$_str)
_$_str:
        /*0000*/ 	.byte	0x5f, 0x5f, 0x43, 0x55, 0x44, 0x41, 0x5f, 0x46, 0x54, 0x5a, 0x00
	.type		_$_str_$_2,@object
	.size		_$_str_$_2,(.L_1 - _$_str_$_2)
_$_str_$_2:
        /*000b*/ 	.byte	0x5f, 0x5f, 0x43, 0x55, 0x44, 0x41, 0x5f, 0x50, 0x52, 0x45, 0x43, 0x5f, 0x53, 0x51, 0x52, 0x54
        /*001b*/ 	.byte	0x00
.L_1:


//--------------------- .nv.constant0.triton_poi_fused__native_batch_norm_legit_no_training_convolution_relu_2 --------------------------
	.section	.nv.constant0.triton_poi_fused__native_batch_norm_legit_no_training_convolution_relu_2,"a",@progbits
	.sectionflags	@""
	.align	4
.nv.constant0.triton_poi_fused__native_batch_norm_legit_no_training_convolution_relu_2:
	.zero		588
